//
// Generated by NVIDIA NVVM Compiler
//
// Compiler Build ID: CL-36424714
// Cuda compilation tools, release 13.0, V13.0.88
// Based on NVVM 20.0.0
//

.version 9.0
.target sm_100
.address_size 64

	// .globl	_Z11even_kernelPii

.visible .entry _Z11even_kernelPii(
	.param .u64 .ptr .align 1 _Z11even_kernelPii_param_0,
	.param .u32 _Z11even_kernelPii_param_1
)
{
	.reg .pred 	%p<5>;
	.reg .b32 	%r<25>;
	.reg .b64 	%rd<5>;

	ld.param.u64 	%rd2, [_Z11even_kernelPii_param_0];
	ld.param.u32 	%r4, [_Z11even_kernelPii_param_1];
	mov.u32 	%r6, %ctaid.x;
	mov.u32 	%r7, %ctaid.y;
	mov.u32 	%r8, %nctaid.x;
	mov.u32 	%r9, %ctaid.z;
	mov.u32 	%r10, %nctaid.y;
	mad.lo.s32 	%r11, %r10, %r9, %r7;
	mad.lo.s32 	%r12, %r11, %r8, %r6;
	mov.u32 	%r13, %ntid.x;
	mov.u32 	%r14, %ntid.y;
	mov.u32 	%r15, %ntid.z;
	mov.u32 	%r16, %tid.x;
	mov.u32 	%r17, %tid.y;
	mov.u32 	%r18, %tid.z;
	mad.lo.s32 	%r19, %r12, %r15, %r18;
	mad.lo.s32 	%r20, %r19, %r14, %r17;
	mad.lo.s32 	%r21, %r20, %r13, %r16;
	and.b32  	%r22, %r21, 1;
	setp.eq.b32 	%p1, %r22, 1;
	add.s32 	%r23, %r4, -1;
	min.s32 	%r24, %r4, %r23;
	setp.le.s32 	%p2, %r24, %r21;
	or.pred  	%p3, %p2, %p1;
	@%p3 bra 	$L__BB0_3;
	cvta.to.global.u64 	%rd3, %rd2;
	mul.wide.s32 	%rd4, %r21, 4;
	add.s64 	%rd1, %rd3, %rd4;
	ld.global.u32 	%r2, [%rd1];
	ld.global.u32 	%r3, [%rd1+4];
	setp.le.s32 	%p4, %r2, %r3;
	@%p4 bra 	$L__BB0_3;
	st.global.u32 	[%rd1], %r3;
	st.global.u32 	[%rd1+4], %r2;
$L__BB0_3:
	ret;

}
	// .globl	_Z10odd_kernelPii
.visible .entry _Z10odd_kernelPii(
	.param .u64 .ptr .align 1 _Z10odd_kernelPii_param_0,
	.param .u32 _Z10odd_kernelPii_param_1
)
{
	.reg .pred 	%p<5>;
	.reg .b32 	%r<25>;
	.reg .b64 	%rd<5>;

	ld.param.u64 	%rd2, [_Z10odd_kernelPii_param_0];
	ld.param.u32 	%r4, [_Z10odd_kernelPii_param_1];
	mov.u32 	%r6, %ctaid.x;
	mov.u32 	%r7, %ctaid.y;
	mov.u32 	%r8, %nctaid.x;
	mov.u32 	%r9, %ctaid.z;
	mov.u32 	%r10, %nctaid.y;
	mad.lo.s32 	%r11, %r10, %r9, %r7;
	mad.lo.s32 	%r12, %r11, %r8, %r6;
	mov.u32 	%r13, %ntid.x;
	mov.u32 	%r14, %ntid.y;
	mov.u32 	%r15, %ntid.z;
	mov.u32 	%r16, %tid.x;
	mov.u32 	%r17, %tid.y;
	mov.u32 	%r18, %tid.z;
	mad.lo.s32 	%r19, %r12, %r15, %r18;
	mad.lo.s32 	%r20, %r19, %r14, %r17;
	mad.lo.s32 	%r21, %r20, %r13, %r16;
	and.b32  	%r22, %r21, -2147483647;
	setp.ne.s32 	%p1, %r22, 1;
	add.s32 	%r23, %r4, -1;
	min.s32 	%r24, %r4, %r23;
	setp.le.s32 	%p2, %r24, %r21;
	or.pred  	%p3, %p2, %p1;
	@%p3 bra 	$L__BB1_3;
	cvta.to.global.u64 	%rd3, %rd2;
	mul.wide.u32 	%rd4, %r21, 4;
	add.s64 	%rd1, %rd3, %rd4;
	ld.global.u32 	%r2, [%rd1];
	ld.global.u32 	%r3, [%rd1+4];
	setp.le.s32 	%p4, %r2, %r3;
	@%p4 bra 	$L__BB1_3;
	st.global.u32 	[%rd1], %r3;
	st.global.u32 	[%rd1+4], %r2;
$L__BB1_3:
	ret;

}


// ===== COMPILED SASS (sm_100) =====

	.target	sm_100

	.elftype	@"ET_EXEC"


//--------------------- .note.nv.tkinfo           --------------------------
	.section	.note.nv.tkinfo,"",@"SHT_NOTE"
	.sectionflags	@"SHF_NOTE_NV_TKINFO"
	.tkinfo
        /*0018*/ 	.word	0x00000002
        /*0030*/ 	.string	""
        /*0030*/ 	.string	"ptxas"
        /*0030*/ 	.string	"Cuda compilation tools, release 13.0, V13.0.88"
        /*0030*/ 	.string	"Build cuda_13.0.r13.0/compiler.36424714_0"
        /*0030*/ 	.string	"-arch sm_100 -m 64 "



//--------------------- .note.nv.cuinfo           --------------------------
	.section	.note.nv.cuinfo,"",@"SHT_NOTE"
	.sectionflags	@"SHF_NOTE_NV_CUINFO"
        /*0018*/ 	.short	0x0002
        /*001a*/ 	.short	0x0064
        /*001c*/ 	.short	0x0082
	.zero		2


//--------------------- .nv.info                  --------------------------
	.section	.nv.info,"",@"SHT_CUDA_INFO"
	.align	4


	//----- nvinfo : EIATTR_REGCOUNT
	.align		4
        /*0000*/ 	.byte	0x04, 0x2f
        /*0002*/ 	.short	(.L_1 - .L_0)
	.align		4
.L_0:
        /*0004*/ 	.word	index@(_Z11even_kernelPii)
        /*0008*/ 	.word	0x0000000a


	//----- nvinfo : EIATTR_FRAME_SIZE
	.align		4
.L_1:
        /*000c*/ 	.byte	0x04, 0x11
        /*000e*/ 	.short	(.L_3 - .L_2)
	.align		4
.L_2:
        /*0010*/ 	.word	index@(_Z11even_kernelPii)
        /*0014*/ 	.word	0x00000000


	//----- nvinfo : EIATTR_REGCOUNT
	.align		4
.L_3:
        /*0018*/ 	.byte	0x04, 0x2f
        /*001a*/ 	.short	(.L_5 - .L_4)
	.align		4
.L_4:
        /*001c*/ 	.word	index@(_Z10odd_kernelPii)
        /*0020*/ 	.word	0x0000000a


	//----- nvinfo : EIATTR_FRAME_SIZE
	.align		4
.L_5:
        /*0024*/ 	.byte	0x04, 0x11
        /*0026*/ 	.short	(.L_7 - .L_6)
	.align		4
.L_6:
        /*0028*/ 	.word	index@(_Z10odd_kernelPii)
        /*002c*/ 	.word	0x00000000


	//----- nvinfo : EIATTR_MIN_STACK_SIZE
	.align		4
.L_7:
        /*0030*/ 	.byte	0x04, 0x12
        /*0032*/ 	.short	(.L_9 - .L_8)
	.align		4
.L_8:
        /*0034*/ 	.word	index@(_Z10odd_kernelPii)
        /*0038*/ 	.word	0x00000000


	//----- nvinfo : EIATTR_MIN_STACK_SIZE
	.align		4
.L_9:
        /*003c*/ 	.byte	0x04, 0x12
        /*003e*/ 	.short	(.L_11 - .L_10)
	.align		4
.L_10:
        /*0040*/ 	.word	index@(_Z11even_kernelPii)
        /*0044*/ 	.word	0x00000000
.L_11:


//--------------------- .nv.compat                --------------------------
	.section	.nv.compat,"",@"SHT_CUDA_COMPAT_INFO"
	.align	4
        /*0000*/ 	.byte	0x02, 0x09, 0x00, 0x00, 0x02, 0x02, 0x01, 0x00, 0x02, 0x05, 0x05, 0x00, 0x03, 0x07, 0x01, 0x01
        /*0010*/ 	.byte	0x02, 0x03, 0x00, 0x00, 0x02, 0x06, 0x01, 0x00, 0x04, 0x0b, 0x08, 0x00, 0x09, 0x00, 0x00, 0x00
        /*0020*/ 	.byte	0x00, 0x00, 0x00, 0x00


//--------------------- .nv.info._Z10odd_kernelPii --------------------------
	.section	.nv.info._Z10odd_kernelPii,"",@"SHT_CUDA_INFO"
	.sectionflags	@""
	.align	4


	//----- nvinfo : EIATTR_CUDA_API_VERSION
	.align		4
        /*0000*/ 	.byte	0x04, 0x37
        /*0002*/ 	.short	(.L_13 - .L_12)
.L_12:
        /*0004*/ 	.word	0x00000082


	//----- nvinfo : EIATTR_KPARAM_INFO
	.align		4
.L_13:
        /*0008*/ 	.byte	0x04, 0x17
        /*000a*/ 	.short	(.L_15 - .L_14)
.L_14:
        /*000c*/ 	.word	0x00000000
        /*0010*/ 	.short	0x0001
        /*0012*/ 	.short	0x0008
        /*0014*/ 	.byte	0x00, 0xf0, 0x11, 0x00


	//----- nvinfo : EIATTR_KPARAM_INFO
	.align		4
.L_15:
        /*0018*/ 	.byte	0x04, 0x17
        /*001a*/ 	.short	(.L_17 - .L_16)
.L_16:
        /*001c*/ 	.word	0x00000000
        /*0020*/ 	.short	0x0000
        /*0022*/ 	.short	0x0000
        /*0024*/ 	.byte	0x00, 0xf5, 0x21, 0x00


	//----- nvinfo : EIATTR_SPARSE_MMA_MASK
	.align		4
.L_17:
        /*0028*/ 	.byte	0x03, 0x50
        /*002a*/ 	.short	0x0000


	//----- nvinfo : EIATTR_MAXREG_COUNT
	.align		4
        /*002c*/ 	.byte	0x03, 0x1b
        /*002e*/ 	.short	0x00ff


	//----- nvinfo : EIATTR_MERCURY_ISA_VERSION
	.align		4
        /*0030*/ 	.byte	0x03, 0x5f
        /*0032*/ 	.short	0x0101


	//----- nvinfo : EIATTR_VRC_CTA_INIT_COUNT
	.align		4
        /*0034*/ 	.byte	0x02, 0x4a
	.zero		1
	.zero		1


	//----- nvinfo : EIATTR_EXIT_INSTR_OFFSETS
	.align		4
        /*0038*/ 	.byte	0x04, 0x1c
        /*003a*/ 	.short	(.L_19 - .L_18)


	//   ....[0]....
.L_18:
        /*003c*/ 	.word	0x00000160


	//   ....[1]....
        /*0040*/ 	.word	0x000001d0


	//   ....[2]....
        /*0044*/ 	.word	0x00000200


	//----- nvinfo : EIATTR_CBANK_PARAM_SIZE
	.align		4
.L_19:
        /*0048*/ 	.byte	0x03, 0x19
        /*004a*/ 	.short	0x000c


	//----- nvinfo : EIATTR_PARAM_CBANK
	.align		4
        /*004c*/ 	.byte	0x04, 0x0a
        /*004e*/ 	.short	(.L_21 - .L_20)
	.align		4
.L_20:
        /*0050*/ 	.word	index@(.nv.constant0._Z10odd_kernelPii)
        /*0054*/ 	.short	0x0380
        /*0056*/ 	.short	0x000c


	//----- nvinfo : EIATTR_SW_WAR
	.align		4
.L_21:
        /*0058*/ 	.byte	0x04, 0x36
        /*005a*/ 	.short	(.L_23 - .L_22)
.L_22:
        /*005c*/ 	.word	0x00000008
.L_23:


//--------------------- .nv.info._Z11even_kernelPii --------------------------
	.section	.nv.info._Z11even_kernelPii,"",@"SHT_CUDA_INFO"
	.sectionflags	@""
	.align	4


	//----- nvinfo : EIATTR_CUDA_API_VERSION
	.align		4
        /*0000*/ 	.byte	0x04, 0x37
        /*0002*/ 	.short	(.L_25 - .L_24)
.L_24:
        /*0004*/ 	.word	0x00000082


	//----- nvinfo : EIATTR_KPARAM_INFO
	.align		4
.L_25:
        /*0008*/ 	.byte	0x04, 0x17
        /*000a*/ 	.short	(.L_27 - .L_26)
.L_26:
        /*000c*/ 	.word	0x00000000
        /*0010*/ 	.short	0x0001
        /*0012*/ 	.short	0x0008
        /*0014*/ 	.byte	0x00, 0xf0, 0x11, 0x00


	//----- nvinfo : EIATTR_KPARAM_INFO
	.align		4
.L_27:
        /*0018*/ 	.byte	0x04, 0x17
        /*001a*/ 	.short	(.L_29 - .L_28)
.L_28:
        /*001c*/ 	.word	0x00000000
        /*0020*/ 	.short	0x0000
        /*0022*/ 	.short	0x0000
        /*0024*/ 	.byte	0x00, 0xf5, 0x21, 0x00


	//----- nvinfo : EIATTR_SPARSE_MMA_MASK
	.align		4
.L_29:
        /*0028*/ 	.byte	0x03, 0x50
        /*002a*/ 	.short	0x0000


	//----- nvinfo : EIATTR_MAXREG_COUNT
	.align		4
        /*002c*/ 	.byte	0x03, 0x1b
        /*002e*/ 	.short	0x00ff


	//----- nvinfo : EIATTR_MERCURY_ISA_VERSION
	.align		4
        /*0030*/ 	.byte	0x03, 0x5f
        /*0032*/ 	.short	0x0101


	//----- nvinfo : EIATTR_VRC_CTA_INIT_COUNT
	.align		4
        /*0034*/ 	.byte	0x02, 0x4a
	.zero		1
	.zero		1


	//----- nvinfo : EIATTR_EXIT_INSTR_OFFSETS
	.align		4
        /*0038*/ 	.byte	0x04, 0x1c
        /*003a*/ 	.short	(.L_31 - .L_30)


	//   ....[0]....
.L_30:
        /*003c*/ 	.word	0x00000160


	//   ....[1]....
        /*0040*/ 	.word	0x000001d0


	//   ....[2]....
        /*0044*/ 	.word	0x00000200


	//----- nvinfo : EIATTR_CBANK_PARAM_SIZE
	.align		4
.L_31:
        /*0048*/ 	.byte	0x03, 0x19
        /*004a*/ 	.short	0x000c


	//----- nvinfo : EIATTR_PARAM_CBANK
	.align		4
        /*004c*/ 	.byte	0x04, 0x0a
        /*004e*/ 	.short	(.L_33 - .L_32)
	.align		4
.L_32:
        /*0050*/ 	.word	index@(.nv.constant0._Z11even_kernelPii)
        /*0054*/ 	.short	0x0380
        /*0056*/ 	.short	0x000c


	//----- nvinfo : EIATTR_SW_WAR
	.align		4
.L_33:
        /*0058*/ 	.byte	0x04, 0x36
        /*005a*/ 	.short	(.L_35 - .L_34)
.L_34:
        /*005c*/ 	.word	0x00000008
.L_35:


//--------------------- .nv.callgraph             --------------------------
	.section	.nv.callgraph,"",@"SHT_CUDA_CALLGRAPH"
	.align	4
	.sectionentsize	8
	.align		4
        /*0000*/ 	.word	0x00000000
	.align		4
        /*0004*/ 	.word	0xffffffff
	.align		4
        /*0008*/ 	.word	0x00000000
	.align		4
        /*000c*/ 	.word	0xfffffffe
	.align		4
        /*0010*/ 	.word	0x00000000
	.align		4
        /*0014*/ 	.word	0xfffffffd
	.align		4
        /*0018*/ 	.word	0x00000000
	.align		4
        /*001c*/ 	.word	0xfffffffc


//--------------------- .text._Z10odd_kernelPii   --------------------------
	.section	.text._Z10odd_kernelPii,"ax",@progbits
	.align	128
        .global         _Z10odd_kernelPii
        .type           _Z10odd_kernelPii,@function
        .size           _Z10odd_kernelPii,(.L_x_2 - _Z10odd_kernelPii)
        .other          _Z10odd_kernelPii,@"STO_CUDA_ENTRY STV_DEFAULT"
_Z10odd_kernelPii:
.text._Z10odd_kernelPii:
[----:B------:R-:W-:Y:S08]  /*0000*/  LDC R1, c[0x0][0x37c] ;  /* 0x0000df00ff017b82 */ /* 0x000ff00000000800 */
[----:B------:R-:W-:Y:S01]  /*0010*/  S2UR UR4, SR_CTAID.Y ;  /* 0x00000000000479c3 */ /* 0x000fe20000002600 */
[----:B------:R-:W0:Y:S01]  /*0020*/  S2R R7, SR_TID.Z ;  /* 0x0000000000077919 */ /* 0x000e220000002300 */
[----:B------:R-:W1:Y:S01]  /*0030*/  LDCU UR6, c[0x0][0x370] ;  /* 0x00006e00ff0677ac */ /* 0x000e620008000800 */
[----:B------:R-:W2:Y:S01]  /*0040*/  S2R R3, SR_TID.Y ;  /* 0x0000000000037919 */ /* 0x000ea20000002200 */
[----:B------:R-:W3:Y:S04]  /*0050*/  LDCU UR8, c[0x0][0x374] ;  /* 0x00006e80ff0877ac */ /* 0x000ee80008000800 */
[----:B------:R-:W3:Y:S01]  /*0060*/  S2UR UR7, SR_CTAID.Z ;  /* 0x00000000000779c3 */ /* 0x000ee20000002700 */
[----:B------:R-:W4:Y:S01]  /*0070*/  S2R R5, SR_TID.X ;  /* 0x0000000000057919 */ /* 0x000f220000002100 */
[----:B------:R-:W4:Y:S01]  /*0080*/  LDCU UR9, c[0x0][0x360] ;  /* 0x00006c00ff0977ac */ /* 0x000f220008000800 */
[----:B------:R-:W2:Y:S05]  /*0090*/  LDCU UR10, c[0x0][0x364] ;  /* 0x00006c80ff0a77ac */ /* 0x000eaa0008000800 */
[----:B------:R-:W1:Y:S08]  /*00a0*/  S2UR UR5, SR_CTAID.X ;  /* 0x00000000000579c3 */ /* 0x000e700000002500 */
[----:B------:R-:W0:Y:S01]  /*00b0*/  LDC R0, c[0x0][0x368] ;  /* 0x0000da00ff007b82 */ /* 0x000e220000000800 */
[----:B---3--:R-:W-:-:S07]  /*00c0*/  UIMAD UR4, UR7, UR8, UR4 ;  /* 0x00000008070472a4 */ /* 0x008fce000f8e0204 */
[----:B------:R-:W3:Y:S01]  /*00d0*/  LDC R2, c[0x0][0x388] ;  /* 0x0000e200ff027b82 */ /* 0x000ee20000000800 */
[----:B-1----:R-:W-:-:S06]  /*00e0*/  UIMAD UR4, UR4, UR6, UR5 ;  /* 0x00000006040472a4 */ /* 0x002fcc000f8e0205 */
[----:B0-----:R-:W-:-:S04]  /*00f0*/  IMAD R0, R0, UR4, R7 ;  /* 0x0000000400007c24 */ /* 0x001fc8000f8e0207 */
[----:B--2---:R-:W-:-:S04]  /*0100*/  IMAD R0, R0, UR10, R3 ;  /* 0x0000000a00007c24 */ /* 0x004fc8000f8e0203 */
[----:B----4-:R-:W-:Y:S01]  /*0110*/  IMAD R5, R0, UR9, R5 ;  /* 0x0000000900057c24 */ /* 0x010fe2000f8e0205 */
[----:B---3--:R-:W-:-:S04]  /*0120*/  VIADDMNMX R0, R2, 0xffffffff, R2, PT ;  /* 0xffffffff02007846 */ /* 0x008fc80003800102 */
[----:B------:R-:W-:-:S04]  /*0130*/  LOP3.LUT R3, R5, 0x80000001, RZ, 0xc0, !PT ;  /* 0x8000000105037812 */ /* 0x000fc800078ec0ff */
[----:B------:R-:W-:-:S04]  /*0140*/  ISETP.NE.AND P0, PT, R3, 0x1, PT ;  /* 0x000000010300780c */ /* 0x000fc80003f05270 */
[----:B------:R-:W-:-:S13]  /*0150*/  ISETP.LE.OR P0, PT, R0, R5, P0 ;  /* 0x000000050000720c */ /* 0x000fda0000703670 */
[----:B------:R-:W-:Y:S05]  /*0160*/  @P0 EXIT ;  /* 0x000000000000094d */ /* 0x000fea0003800000 */
[----:B------:R-:W0:Y:S01]  /*0170*/  LDC.64 R2, c[0x0][0x380] ;  /* 0x0000e000ff027b82 */ /* 0x000e220000000a00 */
[----:B------:R-:W1:Y:S01]  /*0180*/  LDCU.64 UR4, c[0x0][0x358] ;  /* 0x00006b00ff0477ac */ /* 0x000e620008000a00 */
[----:B0-----:R-:W-:-:S05]  /*0190*/  IMAD.WIDE.U32 R2, R5, 0x4, R2 ;  /* 0x0000000405027825 */ /* 0x001fca00078e0002 */
[----:B-1----:R-:W2:Y:S04]  /*01a0*/  LDG.E R5, desc[UR4][R2.64] ;  /* 0x0000000402057981 */ /* 0x002ea8000c1e1900 */
[----:B------:R-:W2:Y:S02]  /*01b0*/  LDG.E R0, desc[UR4][R2.64+0x4] ;  /* 0x0000040402007981 */ /* 0x000ea4000c1e1900 */
[----:B--2---:R-:W-:-:S13]  /*01c0*/  ISETP.GT.AND P0, PT, R5, R0, PT ;  /* 0x000000000500720c */ /* 0x004fda0003f04270 */
[----:B------:R-:W-:Y:S05]  /*01d0*/  @!P0 EXIT ;  /* 0x000000000000894d */ /* 0x000fea0003800000 */
[----:B------:R-:W-:Y:S04]  /*01e0*/  STG.E desc[UR4][R2.64], R0 ;  /* 0x0000000002007986 */ /* 0x000fe8000c101904 */
[----:B------:R-:W-:Y:S01]  /*01f0*/  STG.E desc[UR4][R2.64+0x4], R5 ;  /* 0x0000040502007986 */ /* 0x000fe2000c101904 */
[----:B------:R-:W-:Y:S05]  /*0200*/  EXIT ;  /* 0x000000000000794d */ /* 0x000fea0003800000 */
.L_x_0:
[----:B------:R-:W-:-:S00]  /*0210*/  BRA `(.L_x_0) ;  /* 0xfffffffc00fc7947 */ /* 0x000fc0000383ffff */
[----:B------:R-:W-:-:S00]  /*0220*/  NOP ;  /* 0x0000000000007918 */ /* 0x000fc00000000000 */
        /* <DEDUP_REMOVED lines=13> */
.L_x_2:


//--------------------- .text._Z11even_kernelPii  --------------------------
	.section	.text._Z11even_kernelPii,"ax",@progbits
	.align	128
        .global         _Z11even_kernelPii
        .type           _Z11even_kernelPii,@function
        .size           _Z11even_kernelPii,(.L_x_3 - _Z11even_kernelPii)
        .other          _Z11even_kernelPii,@"STO_CUDA_ENTRY STV_DEFAULT"
_Z11even_kernelPii:
.text._Z11even_kernelPii:
        /* <DEDUP_REMOVED lines=20> */
[----:B------:R-:W-:-:S04]  /*0140*/  ISETP.NE.U32.AND P0, PT, R3, 0x1, PT ;  /* 0x000000010300780c */ /* 0x000fc80003f05070 */
[----:B------:R-:W-:-:S13]  /*0150*/  ISETP.LE.OR P0, PT, R0, R5, !P0 ;  /* 0x000000050000720c */ /* 0x000fda0004703670 */
[----:B------:R-:W-:Y:S05]  /*0160*/  @P0 EXIT ;  /* 0x000000000000094d */ /* 0x000fea0003800000 */
[----:B------:R-:W0:Y:S01]  /*0170*/  LDC.64 R2, c[0x0][0x380] ;  /* 0x0000e000ff027b82 */ /* 0x000e220000000a00 */
[----:B------:R-:W1:Y:S01]  /*0180*/  LDCU.64 UR4, c[0x0][0x358] ;  /* 0x00006b00ff0477ac */ /* 0x000e620008000a00 */
[----:B0-----:R-:W-:-:S05]  /*0190*/  IMAD.WIDE R2, R5, 0x4, R2 ;  /* 0x0000000405027825 */ /* 0x001fca00078e0202 */
[----:B-1----:R-:W2:Y:S04]  /*01a0*/  LDG.E R5, desc[UR4][R2.64] ;  /* 0x0000000402057981 */ /* 0x002ea8000c1e1900 */
[----:B------:R-:W2:Y:S02]  /*01b0*/  LDG.E R0, desc[UR4][R2.64+0x4] ;  /* 0x0000040402007981 */ /* 0x000ea4000c1e1900 */
[----:B--2---:R-:W-:-:S13]  /*01c0*/  ISETP.GT.AND P0, PT, R5, R0, PT ;  /* 0x000000000500720c */ /* 0x004fda0003f04270 */
[----:B------:R-:W-:Y:S05]  /*01d0*/  @!P0 EXIT ;  /* 0x000000000000894d */ /* 0x000fea0003800000 */
[----:B------:R-:W-:Y:S04]  /*01e0*/  STG.E desc[UR4][R2.64], R0 ;  /* 0x0000000002007986 */ /* 0x000fe8000c101904 */
[----:B------:R-:W-:Y:S01]  /*01f0*/  STG.E desc[UR4][R2.64+0x4], R5 ;  /* 0x0000040502007986 */ /* 0x000fe2000c101904 */
[----:B------:R-:W-:Y:S05]  /*0200*/  EXIT ;  /* 0x000000000000794d */ /* 0x000fea0003800000 */
.L_x_1:
        /* <DEDUP_REMOVED lines=15> */
.L_x_3:


//--------------------- .nv.shared.reserved.0     --------------------------
	.section	.nv.shared.reserved.0,"aw",@nobits
	.weak		__nv_reservedSMEM_offset_0_alias
	.size		__nv_reservedSMEM_offset_0_alias, 0, 64
	.other		__nv_reservedSMEM_offset_0_alias,@"STO_CUDA_RESERVED_SHARED STV_DEFAULT"
__nv_reservedSMEM_offset_0_alias:
	.zero		0
	.zero		64


//--------------------- .nv.constant0._Z10odd_kernelPii --------------------------
	.section	.nv.constant0._Z10odd_kernelPii,"a",@progbits
	.sectionflags	@""
	.align	4
.nv.constant0._Z10odd_kernelPii:
	.zero		908


//--------------------- .nv.constant0._Z11even_kernelPii --------------------------
	.section	.nv.constant0._Z11even_kernelPii,"a",@progbits
	.sectionflags	@""
	.align	4
.nv.constant0._Z11even_kernelPii:
	.zero		908


//--------------------- SYMBOLS --------------------------

	.type		.nv.reservedSmem.offset0,@object
	.size		.nv.reservedSmem.offset0,0x4
